//
// Generated by NVIDIA NVVM Compiler
//
// Compiler Build ID: CL-36424714
// Cuda compilation tools, release 13.0, V13.0.88
// Based on NVVM 20.0.0
//

.version 9.0
.target sm_100
.address_size 64

	// .globl	_Z17convolutionRowGPUPfS_S_iii

.visible .entry _Z17convolutionRowGPUPfS_S_iii(
	.param .u64 .ptr .align 1 _Z17convolutionRowGPUPfS_S_iii_param_0,
	.param .u64 .ptr .align 1 _Z17convolutionRowGPUPfS_S_iii_param_1,
	.param .u64 .ptr .align 1 _Z17convolutionRowGPUPfS_S_iii_param_2,
	.param .u32 _Z17convolutionRowGPUPfS_S_iii_param_3,
	.param .u32 _Z17convolutionRowGPUPfS_S_iii_param_4,
	.param .u32 _Z17convolutionRowGPUPfS_S_iii_param_5
)
{
	.reg .pred 	%p<10>;
	.reg .b16 	%rs<3>;
	.reg .b32 	%r<70>;
	.reg .b32 	%f<103>;
	.reg .b64 	%rd<27>;

	ld.param.u64 	%rd4, [_Z17convolutionRowGPUPfS_S_iii_param_0];
	ld.param.u64 	%rd5, [_Z17convolutionRowGPUPfS_S_iii_param_1];
	ld.param.u64 	%rd6, [_Z17convolutionRowGPUPfS_S_iii_param_2];
	ld.param.u32 	%r34, [_Z17convolutionRowGPUPfS_S_iii_param_3];
	ld.param.u32 	%r35, [_Z17convolutionRowGPUPfS_S_iii_param_4];
	ld.param.u32 	%r33, [_Z17convolutionRowGPUPfS_S_iii_param_5];
	cvta.to.global.u64 	%rd1, %rd6;
	cvta.to.global.u64 	%rd2, %rd5;
	mov.u32 	%r37, %ctaid.x;
	mov.u32 	%r38, %ntid.x;
	mul.lo.s32 	%r1, %r37, %r38;
	mov.u32 	%r2, %tid.x;
	add.s32 	%r3, %r1, %r2;
	mov.u32 	%r39, %ctaid.y;
	mov.u32 	%r40, %ntid.y;
	mov.u32 	%r41, %tid.y;
	mad.lo.s32 	%r42, %r39, %r40, %r41;
	shl.b32 	%r5, %r33, 1;
	add.s32 	%r6, %r5, %r34;
	setp.ge.s32 	%p1, %r3, %r34;
	setp.ge.s32 	%p2, %r42, %r35;
	or.pred  	%p3, %p1, %p2;
	@%p3 bra 	$L__BB0_12;
	setp.lt.s32 	%p4, %r33, 0;
	mov.f32 	%f98, 0f00000000;
	@%p4 bra 	$L__BB0_11;
	neg.s32 	%r64, %r33;
	add.s32 	%r43, %r33, %r42;
	mul.lo.s32 	%r8, %r6, %r43;
	add.s32 	%r44, %r33, %r3;
	add.s32 	%r9, %r44, %r8;
	setp.lt.u32 	%p5, %r5, 15;
	mov.f32 	%f98, 0f00000000;
	@%p5 bra 	$L__BB0_5;
	add.s32 	%r45, %r5, 1;
	and.b32  	%r46, %r45, -16;
	neg.s32 	%r62, %r46;
	add.s32 	%r60, %r3, %r8;
	mov.f32 	%f98, 0f00000000;
	mov.u32 	%r61, %r5;
$L__BB0_4:
	.pragma "nounroll";
	mul.wide.s32 	%rd7, %r60, 4;
	add.s64 	%rd8, %rd2, %rd7;
	ld.global.f32 	%f14, [%rd8];
	mul.wide.s32 	%rd9, %r61, 4;
	add.s64 	%rd10, %rd1, %rd9;
	ld.global.f32 	%f15, [%rd10];
	fma.rn.f32 	%f16, %f14, %f15, %f98;
	ld.global.f32 	%f17, [%rd8+4];
	ld.global.f32 	%f18, [%rd10+-4];
	fma.rn.f32 	%f19, %f17, %f18, %f16;
	ld.global.f32 	%f20, [%rd8+8];
	ld.global.f32 	%f21, [%rd10+-8];
	fma.rn.f32 	%f22, %f20, %f21, %f19;
	ld.global.f32 	%f23, [%rd8+12];
	ld.global.f32 	%f24, [%rd10+-12];
	fma.rn.f32 	%f25, %f23, %f24, %f22;
	ld.global.f32 	%f26, [%rd8+16];
	ld.global.f32 	%f27, [%rd10+-16];
	fma.rn.f32 	%f28, %f26, %f27, %f25;
	ld.global.f32 	%f29, [%rd8+20];
	ld.global.f32 	%f30, [%rd10+-20];
	fma.rn.f32 	%f31, %f29, %f30, %f28;
	ld.global.f32 	%f32, [%rd8+24];
	ld.global.f32 	%f33, [%rd10+-24];
	fma.rn.f32 	%f34, %f32, %f33, %f31;
	ld.global.f32 	%f35, [%rd8+28];
	ld.global.f32 	%f36, [%rd10+-28];
	fma.rn.f32 	%f37, %f35, %f36, %f34;
	ld.global.f32 	%f38, [%rd8+32];
	ld.global.f32 	%f39, [%rd10+-32];
	fma.rn.f32 	%f40, %f38, %f39, %f37;
	ld.global.f32 	%f41, [%rd8+36];
	ld.global.f32 	%f42, [%rd10+-36];
	fma.rn.f32 	%f43, %f41, %f42, %f40;
	ld.global.f32 	%f44, [%rd8+40];
	ld.global.f32 	%f45, [%rd10+-40];
	fma.rn.f32 	%f46, %f44, %f45, %f43;
	ld.global.f32 	%f47, [%rd8+44];
	ld.global.f32 	%f48, [%rd10+-44];
	fma.rn.f32 	%f49, %f47, %f48, %f46;
	ld.global.f32 	%f50, [%rd8+48];
	ld.global.f32 	%f51, [%rd10+-48];
	fma.rn.f32 	%f52, %f50, %f51, %f49;
	ld.global.f32 	%f53, [%rd8+52];
	ld.global.f32 	%f54, [%rd10+-52];
	fma.rn.f32 	%f55, %f53, %f54, %f52;
	ld.global.f32 	%f56, [%rd8+56];
	ld.global.f32 	%f57, [%rd10+-56];
	fma.rn.f32 	%f58, %f56, %f57, %f55;
	ld.global.f32 	%f59, [%rd8+60];
	ld.global.f32 	%f60, [%rd10+-60];
	fma.rn.f32 	%f98, %f59, %f60, %f58;
	add.s32 	%r64, %r64, 16;
	add.s32 	%r62, %r62, 16;
	add.s32 	%r61, %r61, -16;
	add.s32 	%r60, %r60, 16;
	setp.ne.s32 	%p6, %r62, 0;
	@%p6 bra 	$L__BB0_4;
$L__BB0_5:
	and.b32  	%r47, %r5, 14;
	setp.lt.u32 	%p7, %r47, 7;
	@%p7 bra 	$L__BB0_7;
	add.s32 	%r48, %r9, %r64;
	mul.wide.s32 	%rd11, %r48, 4;
	add.s64 	%rd12, %rd2, %rd11;
	ld.global.f32 	%f61, [%rd12];
	sub.s32 	%r49, %r33, %r64;
	mul.wide.s32 	%rd13, %r49, 4;
	add.s64 	%rd14, %rd1, %rd13;
	ld.global.f32 	%f62, [%rd14];
	fma.rn.f32 	%f63, %f61, %f62, %f98;
	ld.global.f32 	%f64, [%rd12+4];
	ld.global.f32 	%f65, [%rd14+-4];
	fma.rn.f32 	%f66, %f64, %f65, %f63;
	ld.global.f32 	%f67, [%rd12+8];
	ld.global.f32 	%f68, [%rd14+-8];
	fma.rn.f32 	%f69, %f67, %f68, %f66;
	ld.global.f32 	%f70, [%rd12+12];
	ld.global.f32 	%f71, [%rd14+-12];
	fma.rn.f32 	%f72, %f70, %f71, %f69;
	ld.global.f32 	%f73, [%rd12+16];
	ld.global.f32 	%f74, [%rd14+-16];
	fma.rn.f32 	%f75, %f73, %f74, %f72;
	ld.global.f32 	%f76, [%rd12+20];
	ld.global.f32 	%f77, [%rd14+-20];
	fma.rn.f32 	%f78, %f76, %f77, %f75;
	ld.global.f32 	%f79, [%rd12+24];
	ld.global.f32 	%f80, [%rd14+-24];
	fma.rn.f32 	%f81, %f79, %f80, %f78;
	ld.global.f32 	%f82, [%rd12+28];
	ld.global.f32 	%f83, [%rd14+-28];
	fma.rn.f32 	%f98, %f82, %f83, %f81;
	add.s32 	%r64, %r64, 8;
$L__BB0_7:
	and.b32  	%r50, %r5, 6;
	setp.lt.u32 	%p8, %r50, 3;
	@%p8 bra 	$L__BB0_9;
	add.s32 	%r51, %r9, %r64;
	mul.wide.s32 	%rd15, %r51, 4;
	add.s64 	%rd16, %rd2, %rd15;
	ld.global.f32 	%f84, [%rd16];
	sub.s32 	%r52, %r33, %r64;
	mul.wide.s32 	%rd17, %r52, 4;
	add.s64 	%rd18, %rd1, %rd17;
	ld.global.f32 	%f85, [%rd18];
	fma.rn.f32 	%f86, %f84, %f85, %f98;
	ld.global.f32 	%f87, [%rd16+4];
	ld.global.f32 	%f88, [%rd18+-4];
	fma.rn.f32 	%f89, %f87, %f88, %f86;
	ld.global.f32 	%f90, [%rd16+8];
	ld.global.f32 	%f91, [%rd18+-8];
	fma.rn.f32 	%f92, %f90, %f91, %f89;
	ld.global.f32 	%f93, [%rd16+12];
	ld.global.f32 	%f94, [%rd18+-12];
	fma.rn.f32 	%f98, %f93, %f94, %f92;
	add.s32 	%r64, %r64, 4;
$L__BB0_9:
	mul.wide.s32 	%rd19, %r33, 4;
	add.s64 	%rd3, %rd1, %rd19;
	add.s32 	%r53, %r2, %r64;
	add.s32 	%r54, %r53, %r33;
	add.s32 	%r55, %r54, %r1;
	add.s32 	%r68, %r55, %r8;
	cvt.u16.u32 	%rs1, %r33;
	and.b16  	%rs2, %rs1, 1;
	mul.wide.u16 	%r56, %rs2, 2;
	neg.s32 	%r67, %r56;
$L__BB0_10:
	.pragma "nounroll";
	mul.wide.s32 	%rd20, %r64, 4;
	sub.s64 	%rd21, %rd3, %rd20;
	mul.wide.s32 	%rd22, %r68, 4;
	add.s64 	%rd23, %rd2, %rd22;
	ld.global.f32 	%f95, [%rd23];
	ld.global.f32 	%f96, [%rd21];
	fma.rn.f32 	%f98, %f95, %f96, %f98;
	add.s32 	%r64, %r64, 1;
	add.s32 	%r68, %r68, 1;
	add.s32 	%r67, %r67, 1;
	setp.ne.s32 	%p9, %r67, 1;
	@%p9 bra 	$L__BB0_10;
$L__BB0_11:
	add.s32 	%r57, %r33, %r3;
	add.s32 	%r58, %r33, %r42;
	mad.lo.s32 	%r59, %r6, %r58, %r57;
	cvta.to.global.u64 	%rd24, %rd4;
	mul.wide.s32 	%rd25, %r59, 4;
	add.s64 	%rd26, %rd24, %rd25;
	st.global.f32 	[%rd26], %f98;
$L__BB0_12:
	ret;

}
	// .globl	_Z20convolutionColumnGPUPfS_S_iii
.visible .entry _Z20convolutionColumnGPUPfS_S_iii(
	.param .u64 .ptr .align 1 _Z20convolutionColumnGPUPfS_S_iii_param_0,
	.param .u64 .ptr .align 1 _Z20convolutionColumnGPUPfS_S_iii_param_1,
	.param .u64 .ptr .align 1 _Z20convolutionColumnGPUPfS_S_iii_param_2,
	.param .u32 _Z20convolutionColumnGPUPfS_S_iii_param_3,
	.param .u32 _Z20convolutionColumnGPUPfS_S_iii_param_4,
	.param .u32 _Z20convolutionColumnGPUPfS_S_iii_param_5
)
{
	.reg .pred 	%p<10>;
	.reg .b32 	%r<63>;
	.reg .b32 	%f<59>;
	.reg .b64 	%rd<39>;

	ld.param.u64 	%rd3, [_Z20convolutionColumnGPUPfS_S_iii_param_0];
	ld.param.u64 	%rd4, [_Z20convolutionColumnGPUPfS_S_iii_param_1];
	ld.param.u64 	%rd5, [_Z20convolutionColumnGPUPfS_S_iii_param_2];
	ld.param.u32 	%r26, [_Z20convolutionColumnGPUPfS_S_iii_param_3];
	ld.param.u32 	%r28, [_Z20convolutionColumnGPUPfS_S_iii_param_4];
	ld.param.u32 	%r27, [_Z20convolutionColumnGPUPfS_S_iii_param_5];
	cvta.to.global.u64 	%rd1, %rd5;
	cvta.to.global.u64 	%rd2, %rd4;
	mov.u32 	%r30, %ctaid.x;
	mov.u32 	%r31, %ntid.x;
	mul.lo.s32 	%r1, %r30, %r31;
	mov.u32 	%r2, %tid.x;
	add.s32 	%r3, %r1, %r2;
	mov.u32 	%r32, %ctaid.y;
	mov.u32 	%r33, %ntid.y;
	mov.u32 	%r34, %tid.y;
	mad.lo.s32 	%r35, %r32, %r33, %r34;
	shl.b32 	%r5, %r27, 1;
	add.s32 	%r6, %r5, %r26;
	setp.ge.s32 	%p1, %r3, %r26;
	setp.ge.s32 	%p2, %r35, %r28;
	or.pred  	%p3, %p1, %p2;
	@%p3 bra 	$L__BB1_11;
	setp.lt.s32 	%p4, %r27, 0;
	mov.f32 	%f58, 0f00000000;
	@%p4 bra 	$L__BB1_10;
	neg.s32 	%r60, %r27;
	add.s32 	%r8, %r27, %r3;
	add.s32 	%r9, %r27, %r35;
	setp.lt.u32 	%p5, %r5, 7;
	mov.f32 	%f55, 0f00000000;
	@%p5 bra 	$L__BB1_5;
	add.s32 	%r36, %r5, 1;
	and.b32  	%r37, %r36, -8;
	neg.s32 	%r58, %r37;
	add.s32 	%r38, %r2, %r27;
	add.s32 	%r39, %r38, %r1;
	mad.lo.s32 	%r56, %r35, %r6, %r39;
	shl.b32 	%r40, %r27, 4;
	shl.b32 	%r41, %r26, 3;
	add.s32 	%r12, %r40, %r41;
	mov.f32 	%f55, 0f00000000;
	mul.wide.s32 	%rd10, %r6, 4;
	mov.u32 	%r57, %r5;
$L__BB1_4:
	.pragma "nounroll";
	mul.wide.s32 	%rd6, %r56, 4;
	add.s64 	%rd7, %rd2, %rd6;
	ld.global.f32 	%f13, [%rd7];
	mul.wide.s32 	%rd8, %r57, 4;
	add.s64 	%rd9, %rd1, %rd8;
	ld.global.f32 	%f14, [%rd9];
	fma.rn.f32 	%f15, %f13, %f14, %f55;
	add.s64 	%rd11, %rd7, %rd10;
	ld.global.f32 	%f16, [%rd11];
	ld.global.f32 	%f17, [%rd9+-4];
	fma.rn.f32 	%f18, %f16, %f17, %f15;
	add.s64 	%rd12, %rd11, %rd10;
	ld.global.f32 	%f19, [%rd12];
	ld.global.f32 	%f20, [%rd9+-8];
	fma.rn.f32 	%f21, %f19, %f20, %f18;
	add.s64 	%rd13, %rd12, %rd10;
	ld.global.f32 	%f22, [%rd13];
	ld.global.f32 	%f23, [%rd9+-12];
	fma.rn.f32 	%f24, %f22, %f23, %f21;
	add.s64 	%rd14, %rd13, %rd10;
	ld.global.f32 	%f25, [%rd14];
	ld.global.f32 	%f26, [%rd9+-16];
	fma.rn.f32 	%f27, %f25, %f26, %f24;
	add.s64 	%rd15, %rd14, %rd10;
	ld.global.f32 	%f28, [%rd15];
	ld.global.f32 	%f29, [%rd9+-20];
	fma.rn.f32 	%f30, %f28, %f29, %f27;
	add.s64 	%rd16, %rd15, %rd10;
	ld.global.f32 	%f31, [%rd16];
	ld.global.f32 	%f32, [%rd9+-24];
	fma.rn.f32 	%f33, %f31, %f32, %f30;
	add.s64 	%rd17, %rd16, %rd10;
	ld.global.f32 	%f34, [%rd17];
	ld.global.f32 	%f35, [%rd9+-28];
	fma.rn.f32 	%f55, %f34, %f35, %f33;
	add.s32 	%r60, %r60, 8;
	add.s32 	%r58, %r58, 8;
	add.s32 	%r57, %r57, -8;
	add.s32 	%r56, %r56, %r12;
	setp.ne.s32 	%p6, %r58, 0;
	@%p6 bra 	$L__BB1_4;
$L__BB1_5:
	and.b32  	%r42, %r5, 6;
	setp.lt.u32 	%p7, %r42, 3;
	@%p7 bra 	$L__BB1_7;
	add.s32 	%r43, %r9, %r60;
	mad.lo.s32 	%r44, %r43, %r6, %r8;
	mul.wide.s32 	%rd18, %r44, 4;
	add.s64 	%rd19, %rd2, %rd18;
	ld.global.f32 	%f36, [%rd19];
	sub.s32 	%r45, %r27, %r60;
	mul.wide.s32 	%rd20, %r45, 4;
	add.s64 	%rd21, %rd1, %rd20;
	ld.global.f32 	%f37, [%rd21];
	fma.rn.f32 	%f38, %f36, %f37, %f55;
	mul.wide.s32 	%rd22, %r6, 4;
	add.s64 	%rd23, %rd19, %rd22;
	ld.global.f32 	%f39, [%rd23];
	ld.global.f32 	%f40, [%rd21+-4];
	fma.rn.f32 	%f41, %f39, %f40, %f38;
	add.s64 	%rd24, %rd23, %rd22;
	ld.global.f32 	%f42, [%rd24];
	ld.global.f32 	%f43, [%rd21+-8];
	fma.rn.f32 	%f44, %f42, %f43, %f41;
	add.s64 	%rd25, %rd24, %rd22;
	ld.global.f32 	%f45, [%rd25];
	ld.global.f32 	%f46, [%rd21+-12];
	fma.rn.f32 	%f55, %f45, %f46, %f44;
	add.s32 	%r60, %r60, 4;
$L__BB1_7:
	and.b32  	%r46, %r27, 1;
	setp.eq.b32 	%p8, %r46, 1;
	not.pred 	%p9, %p8;
	@%p9 bra 	$L__BB1_9;
	add.s32 	%r47, %r9, %r60;
	mad.lo.s32 	%r48, %r47, %r6, %r8;
	mul.wide.s32 	%rd26, %r48, 4;
	add.s64 	%rd27, %rd2, %rd26;
	ld.global.f32 	%f47, [%rd27];
	sub.s32 	%r49, %r27, %r60;
	mul.wide.s32 	%rd28, %r49, 4;
	add.s64 	%rd29, %rd1, %rd28;
	ld.global.f32 	%f48, [%rd29];
	fma.rn.f32 	%f49, %f47, %f48, %f55;
	mul.wide.s32 	%rd30, %r6, 4;
	add.s64 	%rd31, %rd27, %rd30;
	ld.global.f32 	%f50, [%rd31];
	ld.global.f32 	%f51, [%rd29+-4];
	fma.rn.f32 	%f55, %f50, %f51, %f49;
	add.s32 	%r60, %r60, 2;
$L__BB1_9:
	add.s32 	%r50, %r9, %r60;
	mad.lo.s32 	%r51, %r50, %r6, %r8;
	mul.wide.s32 	%rd32, %r51, 4;
	add.s64 	%rd33, %rd2, %rd32;
	ld.global.f32 	%f52, [%rd33];
	sub.s32 	%r52, %r27, %r60;
	mul.wide.s32 	%rd34, %r52, 4;
	add.s64 	%rd35, %rd1, %rd34;
	ld.global.f32 	%f53, [%rd35];
	fma.rn.f32 	%f58, %f52, %f53, %f55;
$L__BB1_10:
	add.s32 	%r53, %r27, %r3;
	add.s32 	%r54, %r27, %r35;
	mad.lo.s32 	%r55, %r6, %r54, %r53;
	cvta.to.global.u64 	%rd36, %rd3;
	mul.wide.s32 	%rd37, %r55, 4;
	add.s64 	%rd38, %rd36, %rd37;
	st.global.f32 	[%rd38], %f58;
$L__BB1_11:
	ret;

}


// ===== COMPILED SASS (sm_100) =====

	.target	sm_100

	.elftype	@"ET_EXEC"


//--------------------- .note.nv.tkinfo           --------------------------
	.section	.note.nv.tkinfo,"",@"SHT_NOTE"
	.sectionflags	@"SHF_NOTE_NV_TKINFO"
	.tkinfo
        /*0018*/ 	.word	0x00000002
        /*0030*/ 	.string	""
        /*0030*/ 	.string	"ptxas"
        /*0030*/ 	.string	"Cuda compilation tools, release 13.0, V13.0.88"
        /*0030*/ 	.string	"Build cuda_13.0.r13.0/compiler.36424714_0"
        /*0030*/ 	.string	"-arch sm_100 -m 64 "



//--------------------- .note.nv.cuinfo           --------------------------
	.section	.note.nv.cuinfo,"",@"SHT_NOTE"
	.sectionflags	@"SHF_NOTE_NV_CUINFO"
        /*0018*/ 	.short	0x0002
        /*001a*/ 	.short	0x0064
        /*001c*/ 	.short	0x0082
	.zero		2


//--------------------- .nv.info                  --------------------------
	.section	.nv.info,"",@"SHT_CUDA_INFO"
	.align	4


	//----- nvinfo : EIATTR_REGCOUNT
	.align		4
        /*0000*/ 	.byte	0x04, 0x2f
        /*0002*/ 	.short	(.L_1 - .L_0)
	.align		4
.L_0:
        /*0004*/ 	.word	index@(_Z17convolutionRowGPUPfS_S_iii)
        /*0008*/ 	.word	0x00000020


	//----- nvinfo : EIATTR_FRAME_SIZE
	.align		4
.L_1:
        /*000c*/ 	.byte	0x04, 0x11
        /*000e*/ 	.short	(.L_3 - .L_2)
	.align		4
.L_2:
        /*0010*/ 	.word	index@(_Z17convolutionRowGPUPfS_S_iii)
        /*0014*/ 	.word	0x00000000


	//----- nvinfo : EIATTR_REGCOUNT
	.align		4
.L_3:
        /*0018*/ 	.byte	0x04, 0x2f
        /*001a*/ 	.short	(.L_5 - .L_4)
	.align		4
.L_4:
        /*001c*/ 	.word	index@(_Z20convolutionColumnGPUPfS_S_iii)
        /*0020*/ 	.word	0x00000020


	//----- nvinfo : EIATTR_FRAME_SIZE
	.align		4
.L_5:
        /*0024*/ 	.byte	0x04, 0x11
        /*0026*/ 	.short	(.L_7 - .L_6)
	.align		4
.L_6:
        /*0028*/ 	.word	index@(_Z20convolutionColumnGPUPfS_S_iii)
        /*002c*/ 	.word	0x00000000


	//----- nvinfo : EIATTR_MIN_STACK_SIZE
	.align		4
.L_7:
        /*0030*/ 	.byte	0x04, 0x12
        /*0032*/ 	.short	(.L_9 - .L_8)
	.align		4
.L_8:
        /*0034*/ 	.word	index@(_Z20convolutionColumnGPUPfS_S_iii)
        /*0038*/ 	.word	0x00000000


	//----- nvinfo : EIATTR_MIN_STACK_SIZE
	.align		4
.L_9:
        /*003c*/ 	.byte	0x04, 0x12
        /*003e*/ 	.short	(.L_11 - .L_10)
	.align		4
.L_10:
        /*0040*/ 	.word	index@(_Z17convolutionRowGPUPfS_S_iii)
        /*0044*/ 	.word	0x00000000
.L_11:


//--------------------- .nv.compat                --------------------------
	.section	.nv.compat,"",@"SHT_CUDA_COMPAT_INFO"
	.align	4
        /*0000*/ 	.byte	0x02, 0x09, 0x00, 0x00, 0x02, 0x02, 0x01, 0x00, 0x02, 0x05, 0x05, 0x00, 0x03, 0x07, 0x01, 0x01
        /*0010*/ 	.byte	0x02, 0x03, 0x00, 0x00, 0x02, 0x06, 0x01, 0x00, 0x04, 0x0b, 0x08, 0x00, 0x09, 0x00, 0x00, 0x00
        /*0020*/ 	.byte	0x00, 0x00, 0x00, 0x00


//--------------------- .nv.info._Z20convolutionColumnGPUPfS_S_iii --------------------------
	.section	.nv.info._Z20convolutionColumnGPUPfS_S_iii,"",@"SHT_CUDA_INFO"
	.sectionflags	@""
	.align	4


	//----- nvinfo : EIATTR_CUDA_API_VERSION
	.align		4
        /*0000*/ 	.byte	0x04, 0x37
        /*0002*/ 	.short	(.L_13 - .L_12)
.L_12:
        /*0004*/ 	.word	0x00000082


	//----- nvinfo : EIATTR_KPARAM_INFO
	.align		4
.L_13:
        /*0008*/ 	.byte	0x04, 0x17
        /*000a*/ 	.short	(.L_15 - .L_14)
.L_14:
        /*000c*/ 	.word	0x00000000
        /*0010*/ 	.short	0x0005
        /*0012*/ 	.short	0x0020
        /*0014*/ 	.byte	0x00, 0xf0, 0x11, 0x00


	//----- nvinfo : EIATTR_KPARAM_INFO
	.align		4
.L_15:
        /*0018*/ 	.byte	0x04, 0x17
        /*001a*/ 	.short	(.L_17 - .L_16)
.L_16:
        /*001c*/ 	.word	0x00000000
        /*0020*/ 	.short	0x0004
        /*0022*/ 	.short	0x001c
        /*0024*/ 	.byte	0x00, 0xf0, 0x11, 0x00


	//----- nvinfo : EIATTR_KPARAM_INFO
	.align		4
.L_17:
        /*0028*/ 	.byte	0x04, 0x17
        /*002a*/ 	.short	(.L_19 - .L_18)
.L_18:
        /*002c*/ 	.word	0x00000000
        /*0030*/ 	.short	0x0003
        /*0032*/ 	.short	0x0018
        /*0034*/ 	.byte	0x00, 0xf0, 0x11, 0x00


	//----- nvinfo : EIATTR_KPARAM_INFO
	.align		4
.L_19:
        /*0038*/ 	.byte	0x04, 0x17
        /*003a*/ 	.short	(.L_21 - .L_20)
.L_20:
        /*003c*/ 	.word	0x00000000
        /*0040*/ 	.short	0x0002
        /*0042*/ 	.short	0x0010
        /*0044*/ 	.byte	0x00, 0xf5, 0x21, 0x00


	//----- nvinfo : EIATTR_KPARAM_INFO
	.align		4
.L_21:
        /*0048*/ 	.byte	0x04, 0x17
        /*004a*/ 	.short	(.L_23 - .L_22)
.L_22:
        /*004c*/ 	.word	0x00000000
        /*0050*/ 	.short	0x0001
        /*0052*/ 	.short	0x0008
        /*0054*/ 	.byte	0x00, 0xf5, 0x21, 0x00


	//----- nvinfo : EIATTR_KPARAM_INFO
	.align		4
.L_23:
        /*0058*/ 	.byte	0x04, 0x17
        /*005a*/ 	.short	(.L_25 - .L_24)
.L_24:
        /*005c*/ 	.word	0x00000000
        /*0060*/ 	.short	0x0000
        /*0062*/ 	.short	0x0000
        /*0064*/ 	.byte	0x00, 0xf5, 0x21, 0x00


	//----- nvinfo : EIATTR_SPARSE_MMA_MASK
	.align		4
.L_25:
        /*0068*/ 	.byte	0x03, 0x50
        /*006a*/ 	.short	0x0000


	//----- nvinfo : EIATTR_MAXREG_COUNT
	.align		4
        /*006c*/ 	.byte	0x03, 0x1b
        /*006e*/ 	.short	0x00ff


	//----- nvinfo : EIATTR_MERCURY_ISA_VERSION
	.align		4
        /*0070*/ 	.byte	0x03, 0x5f
        /*0072*/ 	.short	0x0101


	//----- nvinfo : EIATTR_VRC_CTA_INIT_COUNT
	.align		4
        /*0074*/ 	.byte	0x02, 0x4a
	.zero		1
	.zero		1


	//----- nvinfo : EIATTR_EXIT_INSTR_OFFSETS
	.align		4
        /*0078*/ 	.byte	0x04, 0x1c
        /*007a*/ 	.short	(.L_27 - .L_26)


	//   ....[0]....
.L_26:
        /*007c*/ 	.word	0x000000d0


	//   ....[1]....
        /*0080*/ 	.word	0x00000830


	//----- nvinfo : EIATTR_CBANK_PARAM_SIZE
	.align		4
.L_27:
        /*0084*/ 	.byte	0x03, 0x19
        /*0086*/ 	.short	0x0024


	//----- nvinfo : EIATTR_PARAM_CBANK
	.align		4
        /*0088*/ 	.byte	0x04, 0x0a
        /*008a*/ 	.short	(.L_29 - .L_28)
	.align		4
.L_28:
        /*008c*/ 	.word	index@(.nv.constant0._Z20convolutionColumnGPUPfS_S_iii)
        /*0090*/ 	.short	0x0380
        /*0092*/ 	.short	0x0024


	//----- nvinfo : EIATTR_SW_WAR
	.align		4
.L_29:
        /*0094*/ 	.byte	0x04, 0x36
        /*0096*/ 	.short	(.L_31 - .L_30)
.L_30:
        /*0098*/ 	.word	0x00000008
.L_31:


//--------------------- .nv.info._Z17convolutionRowGPUPfS_S_iii --------------------------
	.section	.nv.info._Z17convolutionRowGPUPfS_S_iii,"",@"SHT_CUDA_INFO"
	.sectionflags	@""
	.align	4


	//----- nvinfo : EIATTR_CUDA_API_VERSION
	.align		4
        /*0000*/ 	.byte	0x04, 0x37
        /*0002*/ 	.short	(.L_33 - .L_32)
.L_32:
        /*0004*/ 	.word	0x00000082


	//----- nvinfo : EIATTR_KPARAM_INFO
	.align		4
.L_33:
        /*0008*/ 	.byte	0x04, 0x17
        /*000a*/ 	.short	(.L_35 - .L_34)
.L_34:
        /*000c*/ 	.word	0x00000000
        /*0010*/ 	.short	0x0005
        /*0012*/ 	.short	0x0020
        /*0014*/ 	.byte	0x00, 0xf0, 0x11, 0x00


	//----- nvinfo : EIATTR_KPARAM_INFO
	.align		4
.L_35:
        /*0018*/ 	.byte	0x04, 0x17
        /*001a*/ 	.short	(.L_37 - .L_36)
.L_36:
        /*001c*/ 	.word	0x00000000
        /*0020*/ 	.short	0x0004
        /*0022*/ 	.short	0x001c
        /*0024*/ 	.byte	0x00, 0xf0, 0x11, 0x00


	//----- nvinfo : EIATTR_KPARAM_INFO
	.align		4
.L_37:
        /*0028*/ 	.byte	0x04, 0x17
        /*002a*/ 	.short	(.L_39 - .L_38)
.L_38:
        /*002c*/ 	.word	0x00000000
        /*0030*/ 	.short	0x0003
        /*0032*/ 	.short	0x0018
        /*0034*/ 	.byte	0x00, 0xf0, 0x11, 0x00


	//----- nvinfo : EIATTR_KPARAM_INFO
	.align		4
.L_39:
        /*0038*/ 	.byte	0x04, 0x17
        /*003a*/ 	.short	(.L_41 - .L_40)
.L_40:
        /*003c*/ 	.word	0x00000000
        /*0040*/ 	.short	0x0002
        /*0042*/ 	.short	0x0010
        /*0044*/ 	.byte	0x00, 0xf5, 0x21, 0x00


	//----- nvinfo : EIATTR_KPARAM_INFO
	.align		4
.L_41:
        /*0048*/ 	.byte	0x04, 0x17
        /*004a*/ 	.short	(.L_43 - .L_42)
.L_42:
        /*004c*/ 	.word	0x00000000
        /*0050*/ 	.short	0x0001
        /*0052*/ 	.short	0x0008
        /*0054*/ 	.byte	0x00, 0xf5, 0x21, 0x00


	//----- nvinfo : EIATTR_KPARAM_INFO
	.align		4
.L_43:
        /*0058*/ 	.byte	0x04, 0x17
        /*005a*/ 	.short	(.L_45 - .L_44)
.L_44:
        /*005c*/ 	.word	0x00000000
        /*0060*/ 	.short	0x0000
        /*0062*/ 	.short	0x0000
        /*0064*/ 	.byte	0x00, 0xf5, 0x21, 0x00


	//----- nvinfo : EIATTR_SPARSE_MMA_MASK
	.align		4
.L_45:
        /*0068*/ 	.byte	0x03, 0x50
        /*006a*/ 	.short	0x0000


	//----- nvinfo : EIATTR_MAXREG_COUNT
	.align		4
        /*006c*/ 	.byte	0x03, 0x1b
        /*006e*/ 	.short	0x00ff


	//----- nvinfo : EIATTR_MERCURY_ISA_VERSION
	.align		4
        /*0070*/ 	.byte	0x03, 0x5f
        /*0072*/ 	.short	0x0101


	//----- nvinfo : EIATTR_VRC_CTA_INIT_COUNT
	.align		4
        /*0074*/ 	.byte	0x02, 0x4a
	.zero		1
	.zero		1


	//----- nvinfo : EIATTR_EXIT_INSTR_OFFSETS
	.align		4
        /*0078*/ 	.byte	0x04, 0x1c
        /*007a*/ 	.short	(.L_47 - .L_46)


	//   ....[0]....
.L_46:
        /*007c*/ 	.word	0x000000d0


	//   ....[1]....
        /*0080*/ 	.word	0x00000ab0


	//----- nvinfo : EIATTR_CBANK_PARAM_SIZE
	.align		4
.L_47:
        /*0084*/ 	.byte	0x03, 0x19
        /*0086*/ 	.short	0x0024


	//----- nvinfo : EIATTR_PARAM_CBANK
	.align		4
        /*0088*/ 	.byte	0x04, 0x0a
        /*008a*/ 	.short	(.L_49 - .L_48)
	.align		4
.L_48:
        /*008c*/ 	.word	index@(.nv.constant0._Z17convolutionRowGPUPfS_S_iii)
        /*0090*/ 	.short	0x0380
        /*0092*/ 	.short	0x0024


	//----- nvinfo : EIATTR_SW_WAR
	.align		4
.L_49:
        /*0094*/ 	.byte	0x04, 0x36
        /*0096*/ 	.short	(.L_51 - .L_50)
.L_50:
        /*0098*/ 	.word	0x00000008
.L_51:


//--------------------- .nv.callgraph             --------------------------
	.section	.nv.callgraph,"",@"SHT_CUDA_CALLGRAPH"
	.align	4
	.sectionentsize	8
	.align		4
        /*0000*/ 	.word	0x00000000
	.align		4
        /*0004*/ 	.word	0xffffffff
	.align		4
        /*0008*/ 	.word	0x00000000
	.align		4
        /*000c*/ 	.word	0xfffffffe
	.align		4
        /*0010*/ 	.word	0x00000000
	.align		4
        /*0014*/ 	.word	0xfffffffd
	.align		4
        /*0018*/ 	.word	0x00000000
	.align		4
        /*001c*/ 	.word	0xfffffffc


//--------------------- .text._Z20convolutionColumnGPUPfS_S_iii --------------------------
	.section	.text._Z20convolutionColumnGPUPfS_S_iii,"ax",@progbits
	.align	128
        .global         _Z20convolutionColumnGPUPfS_S_iii
        .type           _Z20convolutionColumnGPUPfS_S_iii,@function
        .size           _Z20convolutionColumnGPUPfS_S_iii,(.L_x_11 - _Z20convolutionColumnGPUPfS_S_iii)
        .other          _Z20convolutionColumnGPUPfS_S_iii,@"STO_CUDA_ENTRY STV_DEFAULT"
_Z20convolutionColumnGPUPfS_S_iii:
.text._Z20convolutionColumnGPUPfS_S_iii:
[----:B------:R-:W-:Y:S01]  /*0000*/  LDC R1, c[0x0][0x37c] ;  /* 0x0000df00ff017b82 */ /* 0x000fe20000000800 */
[----:B------:R-:W0:Y:S07]  /*0010*/  S2R R3, SR_TID.Y ;  /* 0x0000000000037919 */ /* 0x000e2e0000002200 */
[----:B------:R-:W1:Y:S01]  /*0020*/  S2UR UR4, SR_CTAID.X ;  /* 0x00000000000479c3 */ /* 0x000e620000002500 */
[----:B------:R-:W1:Y:S01]  /*0030*/  LDCU UR5, c[0x0][0x360] ;  /* 0x00006c00ff0577ac */ /* 0x000e620008000800 */
[----:B------:R-:W2:Y:S01]  /*0040*/  S2R R24, SR_TID.X ;  /* 0x0000000000187919 */ /* 0x000ea20000002100 */
[----:B------:R-:W3:Y:S05]  /*0050*/  LDCU.64 UR8, c[0x0][0x398] ;  /* 0x00007300ff0877ac */ /* 0x000eea0008000a00 */
[----:B------:R-:W0:Y:S08]  /*0060*/  S2UR UR6, SR_CTAID.Y ;  /* 0x00000000000679c3 */ /* 0x000e300000002600 */
[----:B------:R-:W0:Y:S01]  /*0070*/  LDC R20, c[0x0][0x364] ;  /* 0x0000d900ff147b82 */ /* 0x000e220000000800 */
[----:B-1----:R-:W-:-:S06]  /*0080*/  UIMAD UR4, UR4, UR5, URZ ;  /* 0x00000005040472a4 */ /* 0x002fcc000f8e02ff */
[----:B--2---:R-:W-:Y:S01]  /*0090*/  IADD3 R18, PT, PT, R24, UR4, RZ ;  /* 0x0000000418127c10 */ /* 0x004fe2000fffe0ff */
[----:B0-----:R-:W-:-:S05]  /*00a0*/  IMAD R20, R20, UR6, R3 ;  /* 0x0000000614147c24 */ /* 0x001fca000f8e0203 */
[----:B---3--:R-:W-:-:S04]  /*00b0*/  ISETP.GE.AND P0, PT, R20, UR9, PT ;  /* 0x0000000914007c0c */ /* 0x008fc8000bf06270 */
[----:B------:R-:W-:-:S13]  /*00c0*/  ISETP.GE.OR P0, PT, R18, UR8, P0 ;  /* 0x0000000812007c0c */ /* 0x000fda0008706670 */
[----:B------:R-:W-:Y:S05]  /*00d0*/  @P0 EXIT ;  /* 0x000000000000094d */ /* 0x000fea0003800000 */
[----:B------:R-:W0:Y:S01]  /*00e0*/  LDC R21, c[0x0][0x3a0] ;  /* 0x0000e800ff157b82 */ /* 0x000e220000000800 */
[----:B------:R-:W1:Y:S01]  /*00f0*/  LDCU.64 UR6, c[0x0][0x358] ;  /* 0x00006b00ff0677ac */ /* 0x000e620008000a00 */
[----:B------:R-:W-:Y:S01]  /*0100*/  HFMA2 R27, -RZ, RZ, 0, 0 ;  /* 0x00000000ff1b7431 */ /* 0x000fe200000001ff */
[C---:B0-----:R-:W-:Y:S02]  /*0110*/  ISETP.GE.AND P0, PT, R21.reuse, RZ, PT ;  /* 0x000000ff1500720c */ /* 0x041fe40003f06270 */
[----:B------:R-:W-:-:S11]  /*0120*/  LEA R19, R21, UR8, 0x1 ;  /* 0x0000000815137c11 */ /* 0x000fd6000f8e08ff */
[----:B-1----:R-:W-:Y:S05]  /*0130*/  @!P0 BRA `(.L_x_0) ;  /* 0x0000000400a48947 */ /* 0x002fea0003800000 */
[----:B------:R-:W0:Y:S01]  /*0140*/  LDC.64 R4, c[0x0][0x388] ;  /* 0x0000e200ff047b82 */ /* 0x000e220000000a00 */
[C---:B------:R-:W-:Y:S02]  /*0150*/  SHF.L.U32 R22, R21.reuse, 0x1, RZ ;  /* 0x0000000115167819 */ /* 0x040fe400000006ff */
[----:B------:R-:W-:Y:S02]  /*0160*/  LOP3.LUT R6, R21, 0x1, RZ, 0xc0, !PT ;  /* 0x0000000115067812 */ /* 0x000fe400078ec0ff */
[C---:B------:R-:W-:Y:S02]  /*0170*/  ISETP.GE.U32.AND P2, PT, R22.reuse, 0x7, PT ;  /* 0x000000071600780c */ /* 0x040fe40003f46070 */
[----:B------:R-:W-:Y:S01]  /*0180*/  LOP3.LUT R0, R22, 0x6, RZ, 0xc0, !PT ;  /* 0x0000000616007812 */ /* 0x000fe200078ec0ff */
[----:B------:R-:W1:Y:S01]  /*0190*/  LDC.64 R2, c[0x0][0x390] ;  /* 0x0000e400ff027b82 */ /* 0x000e620000000a00 */
[----:B------:R-:W-:Y:S02]  /*01a0*/  ISETP.NE.U32.AND P0, PT, R6, 0x1, PT ;  /* 0x000000010600780c */ /* 0x000fe40003f05070 */
[----:B------:R-:W-:-:S02]  /*01b0*/  ISETP.GE.U32.AND P1, PT, R0, 0x3, PT ;  /* 0x000000030000780c */ /* 0x000fc40003f26070 */
[----:B------:R-:W-:Y:S02]  /*01c0*/  IADD3 R0, PT, PT, -R21, RZ, RZ ;  /* 0x000000ff15007210 */ /* 0x000fe40007ffe1ff */
[----:B------:R-:W-:-:S03]  /*01d0*/  MOV R27, RZ ;  /* 0x000000ff001b7202 */ /* 0x000fc60000000f00 */
[----:B------:R-:W-:Y:S06]  /*01e0*/  @!P2 BRA `(.L_x_1) ;  /* 0x0000000000bca947 */ /* 0x000fec0003800000 */
[----:B------:R-:W-:Y:S02]  /*01f0*/  IADD3 R6, PT, PT, R22, 0x1, RZ ;  /* 0x0000000116067810 */ /* 0x000fe40007ffe0ff */
[----:B------:R-:W-:Y:S02]  /*0200*/  IADD3 R24, PT, PT, R21, UR4, R24 ;  /* 0x0000000415187c10 */ /* 0x000fe4000fffe018 */
[----:B------:R-:W-:Y:S02]  /*0210*/  LOP3.LUT R6, R6, 0xfffffff8, RZ, 0xc0, !PT ;  /* 0xfffffff806067812 */ /* 0x000fe400078ec0ff */
[----:B------:R-:W-:Y:S01]  /*0220*/  MOV R27, RZ ;  /* 0x000000ff001b7202 */ /* 0x000fe20000000f00 */
[----:B------:R-:W-:Y:S01]  /*0230*/  IMAD R24, R20, R19, R24 ;  /* 0x0000001314187224 */ /* 0x000fe200078e0218 */
[----:B------:R-:W-:-:S07]  /*0240*/  IADD3 R23, PT, PT, -R6, RZ, RZ ;  /* 0x000000ff06177210 */ /* 0x000fce0007ffe1ff */
.L_x_2:
[----:B------:R-:W2:Y:S08]  /*0250*/  LDC.64 R16, c[0x0][0x388] ;  /* 0x0000e200ff107b82 */ /* 0x000eb00000000a00 */
[----:B------:R-:W3:Y:S01]  /*0260*/  LDC.64 R6, c[0x0][0x390] ;  /* 0x0000e400ff067b82 */ /* 0x000ee20000000a00 */
[----:B--2---:R-:W-:-:S05]  /*0270*/  IMAD.WIDE R16, R24, 0x4, R16 ;  /* 0x0000000418107825 */ /* 0x004fca00078e0210 */
[----:B------:R2:W4:Y:S01]  /*0280*/  LDG.E R14, desc[UR6][R16.64] ;  /* 0x00000006100e7981 */ /* 0x000522000c1e1900 */
[----:B---3--:R-:W-:-:S05]  /*0290*/  IMAD.WIDE R6, R22, 0x4, R6 ;  /* 0x0000000416067825 */ /* 0x008fca00078e0206 */
[----:B------:R-:W4:Y:S01]  /*02a0*/  LDG.E R15, desc[UR6][R6.64] ;  /* 0x00000006060f7981 */ /* 0x000f22000c1e1900 */
[----:B--2---:R-:W-:-:S03]  /*02b0*/  IMAD.WIDE R16, R19, 0x4, R16 ;  /* 0x0000000413107825 */ /* 0x004fc600078e0210 */
[----:B------:R-:W2:Y:S04]  /*02c0*/  LDG.E R25, desc[UR6][R6.64+-0x4] ;  /* 0xfffffc0606197981 */ /* 0x000ea8000c1e1900 */
[----:B------:R3:W2:Y:S01]  /*02d0*/  LDG.E R26, desc[UR6][R16.64] ;  /* 0x00000006101a7981 */ /* 0x0006a2000c1e1900 */
[----:B------:R-:W-:-:S03]  /*02e0*/  IMAD.WIDE R12, R19, 0x4, R16 ;  /* 0x00000004130c7825 */ /* 0x000fc600078e0210 */
[----:B------:R-:W5:Y:S01]  /*02f0*/  LDG.E R29, desc[UR6][R6.64+-0x8] ;  /* 0xfffff806061d7981 */ /* 0x000f62000c1e1900 */
[----:B------:R-:W-:-:S03]  /*0300*/  IMAD.WIDE R8, R19, 0x4, R12 ;  /* 0x0000000413087825 */ /* 0x000fc600078e020c */
[----:B------:R-:W5:Y:S01]  /*0310*/  LDG.E R12, desc[UR6][R12.64] ;  /* 0x000000060c0c7981 */ /* 0x000f62000c1e1900 */
[----:B------:R-:W-:-:S03]  /*0320*/  IMAD.WIDE R10, R19, 0x4, R8 ;  /* 0x00000004130a7825 */ /* 0x000fc600078e0208 */
[----:B------:R-:W5:Y:S04]  /*0330*/  LDG.E R8, desc[UR6][R8.64] ;  /* 0x0000000608087981 */ /* 0x000f68000c1e1900 */
[----:B------:R-:W5:Y:S04]  /*0340*/  LDG.E R13, desc[UR6][R6.64+-0x14] ;  /* 0xffffec06060d7981 */ /* 0x000f68000c1e1900 */
[----:B------:R-:W5:Y:S01]  /*0350*/  LDG.E R9, desc[UR6][R6.64+-0x18] ;  /* 0xffffe80606097981 */ /* 0x000f62000c1e1900 */
[----:B----4-:R-:W-:Y:S01]  /*0360*/  FFMA R28, R14, R15, R27 ;  /* 0x0000000f0e1c7223 */ /* 0x010fe2000000001b */
[----:B------:R-:W-:-:S02]  /*0370*/  IMAD.WIDE R14, R19, 0x4, R10 ;  /* 0x00000004130e7825 */ /* 0x000fc400078e020a */
[----:B------:R-:W4:Y:S04]  /*0380*/  LDG.E R27, desc[UR6][R6.64+-0xc] ;  /* 0xfffff406061b7981 */ /* 0x000f28000c1e1900 */
[----:B------:R-:W4:Y:S01]  /*0390*/  LDG.E R10, desc[UR6][R10.64] ;  /* 0x000000060a0a7981 */ /* 0x000f22000c1e1900 */
[----:B---3--:R-:W-:-:S04]  /*03a0*/  IMAD.WIDE R16, R19, 0x4, R14 ;  /* 0x0000000413107825 */ /* 0x008fc800078e020e */
[----:B--2---:R-:W-:Y:S02]  /*03b0*/  FFMA R25, R26, R25, R28 ;  /* 0x000000191a197223 */ /* 0x004fe4000000001c */
[----:B------:R-:W2:Y:S04]  /*03c0*/  LDG.E R28, desc[UR6][R6.64+-0x10] ;  /* 0xfffff006061c7981 */ /* 0x000ea8000c1e1900 */
[----:B------:R-:W3:Y:S04]  /*03d0*/  LDG.E R26, desc[UR6][R14.64] ;  /* 0x000000060e1a7981 */ /* 0x000ee8000c1e1900 */
[----:B------:R-:W3:Y:S04]  /*03e0*/  LDG.E R11, desc[UR6][R6.64+-0x1c] ;  /* 0xffffe406060b7981 */ /* 0x000ee8000c1e1900 */
[----:B------:R0:W3:Y:S02]  /*03f0*/  LDG.E R14, desc[UR6][R16.64] ;  /* 0x00000006100e7981 */ /* 0x0000e4000c1e1900 */
[----:B0-----:R-:W-:-:S06]  /*0400*/  IMAD.WIDE R16, R19, 0x4, R16 ;  /* 0x0000000413107825 */ /* 0x001fcc00078e0210 */
[----:B------:R-:W3:Y:S01]  /*0410*/  LDG.E R16, desc[UR6][R16.64] ;  /* 0x0000000610107981 */ /* 0x000ee2000c1e1900 */
[----:B-----5:R-:W-:Y:S01]  /*0420*/  FFMA R25, R12, R29, R25 ;  /* 0x0000001d0c197223 */ /* 0x020fe20000000019 */
[----:B------:R-:W-:-:S04]  /*0430*/  IADD3 R23, PT, PT, R23, 0x8, RZ ;  /* 0x0000000817177810 */ /* 0x000fc80007ffe0ff */
[----:B------:R-:W-:Y:S02]  /*0440*/  ISETP.NE.AND P2, PT, R23, RZ, PT ;  /* 0x000000ff1700720c */ /* 0x000fe40003f45270 */
[----:B------:R-:W-:Y:S02]  /*0450*/  IADD3 R0, PT, PT, R0, 0x8, RZ ;  /* 0x0000000800007810 */ /* 0x000fe40007ffe0ff */
[----:B------:R-:W-:Y:S02]  /*0460*/  LEA R24, R19, R24, 0x3 ;  /* 0x0000001813187211 */ /* 0x000fe400078e18ff */
[----:B------:R-:W-:Y:S01]  /*0470*/  IADD3 R22, PT, PT, R22, -0x8, RZ ;  /* 0xfffffff816167810 */ /* 0x000fe20007ffe0ff */
[----:B----4-:R-:W-:-:S04]  /*0480*/  FFMA R25, R8, R27, R25 ;  /* 0x0000001b08197223 */ /* 0x010fc80000000019 */
[----:B--2---:R-:W-:-:S04]  /*0490*/  FFMA R25, R10, R28, R25 ;  /* 0x0000001c0a197223 */ /* 0x004fc80000000019 */
[----:B---3--:R-:W-:-:S04]  /*04a0*/  FFMA R13, R26, R13, R25 ;  /* 0x0000000d1a0d7223 */ /* 0x008fc80000000019 */
[----:B------:R-:W-:-:S04]  /*04b0*/  FFMA R9, R14, R9, R13 ;  /* 0x000000090e097223 */ /* 0x000fc8000000000d */
[----:B------:R-:W-:Y:S01]  /*04c0*/  FFMA R27, R16, R11, R9 ;  /* 0x0000000b101b7223 */ /* 0x000fe20000000009 */
[----:B------:R-:W-:Y:S06]  /*04d0*/  @P2 BRA `(.L_x_2) ;  /* 0xfffffffc005c2947 */ /* 0x000fec000383ffff */
.L_x_1:
[-C--:B------:R-:W-:Y:S02]  /*04e0*/  IADD3 R14, PT, PT, R18, R21.reuse, RZ ;  /* 0x00000015120e7210 */ /* 0x080fe40007ffe0ff */
[----:B------:R-:W-:Y:S01]  /*04f0*/  IADD3 R15, PT, PT, R20, R21, RZ ;  /* 0x00000015140f7210 */ /* 0x000fe20007ffe0ff */
[----:B------:R-:W-:Y:S06]  /*0500*/  @!P1 BRA `(.L_x_3) ;  /* 0x00000000005c9947 */ /* 0x000fec0003800000 */
[----:B------:R-:W2:Y:S01]  /*0510*/  LDC.64 R10, c[0x0][0x388] ;  /* 0x0000e200ff0a7b82 */ /* 0x000ea20000000a00 */
[----:B------:R-:W-:Y:S02]  /*0520*/  IADD3 R8, PT, PT, R15, R0, RZ ;  /* 0x000000000f087210 */ /* 0x000fe40007ffe0ff */
[----:B------:R-:W-:-:S03]  /*0530*/  IADD3 R13, PT, PT, -R0, R21, RZ ;  /* 0x00000015000d7210 */ /* 0x000fc60007ffe1ff */
[----:B------:R-:W-:Y:S02]  /*0540*/  IMAD R9, R8, R19, R14 ;  /* 0x0000001308097224 */ /* 0x000fe400078e020e */
[----:B------:R-:W3:Y:S02]  /*0550*/  LDC.64 R6, c[0x0][0x390] ;  /* 0x0000e400ff067b82 */ /* 0x000ee40000000a00 */
[----:B--2---:R-:W-:-:S04]  /*0560*/  IMAD.WIDE R10, R9, 0x4, R10 ;  /* 0x00000004090a7825 */ /* 0x004fc800078e020a */
[----:B------:R-:W-:Y:S02]  /*0570*/  IMAD.WIDE R8, R19, 0x4, R10 ;  /* 0x0000000413087825 */ /* 0x000fe400078e020a */
[----:B------:R-:W2:Y:S02]  /*0580*/  LDG.E R10, desc[UR6][R10.64] ;  /* 0x000000060a0a7981 */ /* 0x000ea4000c1e1900 */
[----:B---3--:R-:W-:-:S04]  /*0590*/  IMAD.WIDE R6, R13, 0x4, R6 ;  /* 0x000000040d067825 */ /* 0x008fc800078e0206 */
[C---:B------:R-:W-:Y:S01]  /*05a0*/  IMAD.WIDE R12, R19.reuse, 0x4, R8 ;  /* 0x00000004130c7825 */ /* 0x040fe200078e0208 */
[----:B------:R-:W2:Y:S04]  /*05b0*/  LDG.E R22, desc[UR6][R6.64] ;  /* 0x0000000606167981 */ /* 0x000ea8000c1e1900 */
[----:B------:R-:W3:Y:S01]  /*05c0*/  LDG.E R9, desc[UR6][R8.64] ;  /* 0x0000000608097981 */ /* 0x000ee2000c1e1900 */
[----:B------:R-:W-:-:S03]  /*05d0*/  IMAD.WIDE R16, R19, 0x4, R12 ;  /* 0x0000000413107825 */ /* 0x000fc600078e020c */
[----:B------:R-:W3:Y:S04]  /*05e0*/  LDG.E R23, desc[UR6][R6.64+-0x4] ;  /* 0xfffffc0606177981 */ /* 0x000ee8000c1e1900 */
[----:B------:R-:W4:Y:S04]  /*05f0*/  LDG.E R13, desc[UR6][R12.64] ;  /* 0x000000060c0d7981 */ /* 0x000f28000c1e1900 */
[----:B------:R-:W4:Y:S04]  /*0600*/  LDG.E R24, desc[UR6][R6.64+-0x8] ;  /* 0xfffff80606187981 */ /* 0x000f28000c1e1900 */
[----:B------:R-:W5:Y:S04]  /*0610*/  LDG.E R17, desc[UR6][R16.64] ;  /* 0x0000000610117981 */ /* 0x000f68000c1e1900 */
[----:B------:R-:W5:Y:S01]  /*0620*/  LDG.E R25, desc[UR6][R6.64+-0xc] ;  /* 0xfffff40606197981 */ /* 0x000f62000c1e1900 */
[----:B------:R-:W-:Y:S01]  /*0630*/  IADD3 R0, PT, PT, R0, 0x4, RZ ;  /* 0x0000000400007810 */ /* 0x000fe20007ffe0ff */
[----:B--2---:R-:W-:-:S04]  /*0640*/  FFMA R22, R10, R22, R27 ;  /* 0x000000160a167223 */ /* 0x004fc8000000001b */
[----:B---3--:R-:W-:-:S04]  /*0650*/  FFMA R22, R9, R23, R22 ;  /* 0x0000001709167223 */ /* 0x008fc80000000016 */
[----:B----4-:R-:W-:-:S04]  /*0660*/  FFMA R22, R13, R24, R22 ;  /* 0x000000180d167223 */ /* 0x010fc80000000016 */
[----:B-----5:R-:W-:-:S07]  /*0670*/  FFMA R27, R17, R25, R22 ;  /* 0x00000019111b7223 */ /* 0x020fce0000000016 */
.L_x_3:
[----:B------:R-:W-:Y:S02]  /*0680*/  @!P0 IADD3 R6, PT, PT, R15, R0, RZ ;  /* 0x000000000f068210 */ /* 0x000fe40007ffe0ff */
[C---:B------:R-:W-:Y:S02]  /*0690*/  @!P0 IADD3 R7, PT, PT, -R0.reuse, R21, RZ ;  /* 0x0000001500078210 */ /* 0x040fe40007ffe1ff */
[----:B------:R-:W-:Y:S01]  /*06a0*/  @!P0 IADD3 R0, PT, PT, R0, 0x2, RZ ;  /* 0x0000000200008810 */ /* 0x000fe20007ffe0ff */
[----:B------:R-:W-:Y:S02]  /*06b0*/  @!P0 IMAD R9, R6, R19, R14 ;  /* 0x0000001306098224 */ /* 0x000fe400078e020e */
[----:B-1----:R-:W-:Y:S01]  /*06c0*/  @!P0 IMAD.WIDE R6, R7, 0x4, R2 ;  /* 0x0000000407068825 */ /* 0x002fe200078e0202 */
[----:B------:R-:W-:Y:S02]  /*06d0*/  IADD3 R15, PT, PT, R15, R0, RZ ;  /* 0x000000000f0f7210 */ /* 0x000fe40007ffe0ff */
[----:B------:R-:W-:Y:S01]  /*06e0*/  IADD3 R13, PT, PT, -R0, R21, RZ ;  /* 0x00000015000d7210 */ /* 0x000fe20007ffe1ff */
[----:B0-----:R-:W-:Y:S01]  /*06f0*/  @!P0 IMAD.WIDE R8, R9, 0x4, R4 ;  /* 0x0000000409088825 */ /* 0x001fe200078e0204 */
[----:B------:R-:W2:Y:S03]  /*0700*/  @!P0 LDG.E R0, desc[UR6][R6.64] ;  /* 0x0000000606008981 */ /* 0x000ea6000c1e1900 */
[----:B------:R-:W-:Y:S01]  /*0710*/  IMAD R15, R15, R19, R14 ;  /* 0x000000130f0f7224 */ /* 0x000fe200078e020e */
[----:B------:R-:W3:Y:S01]  /*0720*/  @!P0 LDG.E R12, desc[UR6][R6.64+-0x4] ;  /* 0xfffffc06060c8981 */ /* 0x000ee2000c1e1900 */
[----:B------:R-:W-:-:S03]  /*0730*/  @!P0 IMAD.WIDE R10, R19, 0x4, R8 ;  /* 0x00000004130a8825 */ /* 0x000fc600078e0208 */
[----:B------:R-:W2:Y:S01]  /*0740*/  @!P0 LDG.E R8, desc[UR6][R8.64] ;  /* 0x0000000608088981 */ /* 0x000ea2000c1e1900 */
[----:B------:R-:W-:-:S03]  /*0750*/  IMAD.WIDE R4, R15, 0x4, R4 ;  /* 0x000000040f047825 */ /* 0x000fc600078e0204 */
[----:B------:R-:W3:Y:S01]  /*0760*/  @!P0 LDG.E R11, desc[UR6][R10.64] ;  /* 0x000000060a0b8981 */ /* 0x000ee2000c1e1900 */
[----:B------:R-:W-:-:S03]  /*0770*/  IMAD.WIDE R2, R13, 0x4, R2 ;  /* 0x000000040d027825 */ /* 0x000fc600078e0202 */
[----:B------:R-:W4:Y:S04]  /*0780*/  LDG.E R4, desc[UR6][R4.64] ;  /* 0x0000000604047981 */ /* 0x000f28000c1e1900 */
[----:B------:R-:W4:Y:S01]  /*0790*/  LDG.E R2, desc[UR6][R2.64] ;  /* 0x0000000602027981 */ /* 0x000f22000c1e1900 */
[----:B--2---:R-:W-:-:S04]  /*07a0*/  @!P0 FFMA R0, R8, R0, R27 ;  /* 0x0000000008008223 */ /* 0x004fc8000000001b */
[----:B---3--:R-:W-:-:S04]  /*07b0*/  @!P0 FFMA R27, R11, R12, R0 ;  /* 0x0000000c0b1b8223 */ /* 0x008fc80000000000 */
[----:B----4-:R-:W-:-:S07]  /*07c0*/  FFMA R27, R4, R2, R27 ;  /* 0x00000002041b7223 */ /* 0x010fce000000001b */
.L_x_0:
[----:B------:R-:W0:Y:S01]  /*07d0*/  LDC.64 R2, c[0x0][0x380] ;  /* 0x0000e000ff027b82 */ /* 0x000e220000000a00 */
[-C--:B------:R-:W-:Y:S02]  /*07e0*/  IADD3 R18, PT, PT, R18, R21.reuse, RZ ;  /* 0x0000001512127210 */ /* 0x080fe40007ffe0ff */
[----:B------:R-:W-:-:S05]  /*07f0*/  IADD3 R20, PT, PT, R20, R21, RZ ;  /* 0x0000001514147210 */ /* 0x000fca0007ffe0ff */
[----:B------:R-:W-:-:S04]  /*0800*/  IMAD R19, R20, R19, R18 ;  /* 0x0000001314137224 */ /* 0x000fc800078e0212 */
[----:B0-----:R-:W-:-:S05]  /*0810*/  IMAD.WIDE R2, R19, 0x4, R2 ;  /* 0x0000000413027825 */ /* 0x001fca00078e0202 */
[----:B------:R-:W-:Y:S01]  /*0820*/  STG.E desc[UR6][R2.64], R27 ;  /* 0x0000001b02007986 */ /* 0x000fe2000c101906 */
[----:B------:R-:W-:Y:S05]  /*0830*/  EXIT ;  /* 0x000000000000794d */ /* 0x000fea0003800000 */
.L_x_4:
[----:B------:R-:W-:-:S00]  /*0840*/  BRA `(.L_x_4) ;  /* 0xfffffffc00fc7947 */ /* 0x000fc0000383ffff */
[----:B------:R-:W-:-:S00]  /*0850*/  NOP ;  /* 0x0000000000007918 */ /* 0x000fc00000000000 */
        /* <DEDUP_REMOVED lines=10> */
.L_x_11:


//--------------------- .text._Z17convolutionRowGPUPfS_S_iii --------------------------
	.section	.text._Z17convolutionRowGPUPfS_S_iii,"ax",@progbits
	.align	128
        .global         _Z17convolutionRowGPUPfS_S_iii
        .type           _Z17convolutionRowGPUPfS_S_iii,@function
        .size           _Z17convolutionRowGPUPfS_S_iii,(.L_x_12 - _Z17convolutionRowGPUPfS_S_iii)
        .other          _Z17convolutionRowGPUPfS_S_iii,@"STO_CUDA_ENTRY STV_DEFAULT"
_Z17convolutionRowGPUPfS_S_iii:
.text._Z17convolutionRowGPUPfS_S_iii:
        /* <DEDUP_REMOVED lines=22> */
[----:B------:R-:W-:Y:S02]  /*0160*/  IADD3 R10, PT, PT, -R13, RZ, RZ ;  /* 0x000000ff0d0a7210 */ /* 0x000fe40007ffe1ff */
[C---:B------:R-:W-:Y:S02]  /*0170*/  ISETP.GE.U32.AND P2, PT, R19.reuse, 0xf, PT ;  /* 0x0000000f1300780c */ /* 0x040fe40003f46070 */
[C---:B------:R-:W-:Y:S01]  /*0180*/  LOP3.LUT R0, R19.reuse, 0xe, RZ, 0xc0, !PT ;  /* 0x0000000e13007812 */ /* 0x040fe200078ec0ff */
[----:B------:R-:W1:Y:S01]  /*0190*/  LDC.64 R2, c[0x0][0x390] ;  /* 0x0000e400ff027b82 */ /* 0x000e620000000a00 */
[----:B------:R-:W-:Y:S02]  /*01a0*/  LOP3.LUT R6, R19, 0x6, RZ, 0xc0, !PT ;  /* 0x0000000613067812 */ /* 0x000fe400078ec0ff */
[----:B------:R-:W-:-:S02]  /*01b0*/  ISETP.GE.U32.AND P0, PT, R0, 0x7, PT ;  /* 0x000000070000780c */ /* 0x000fc40003f06070 */
[----:B------:R-:W-:Y:S02]  /*01c0*/  IADD3 R0, PT, PT, R14, R13, RZ ;  /* 0x0000000d0e007210 */ /* 0x000fe40007ffe0ff */
[----:B------:R-:W-:Y:S02]  /*01d0*/  ISETP.GE.U32.AND P1, PT, R6, 0x3, PT ;  /* 0x000000030600780c */ /* 0x000fe40003f26070 */
[----:B------:R-:W-:Y:S01]  /*01e0*/  MOV R16, RZ ;  /* 0x000000ff00107202 */ /* 0x000fe20000000f00 */
[----:B------:R-:W-:Y:S01]  /*01f0*/  IMAD R0, R0, R11, RZ ;  /* 0x0000000b00007224 */ /* 0x000fe200078e02ff */
[----:B------:R-:W-:Y:S09]  /*0200*/  @!P2 BRA `(.L_x_6) ;  /* 0x0000000000fca947 */ /* 0x000ff20003800000 */
[----:B------:R-:W-:Y:S02]  /*0210*/  IADD3 R6, PT, PT, R19, 0x1, RZ ;  /* 0x0000000113067810 */ /* 0x000fe40007ffe0ff */
[----:B------:R-:W-:Y:S02]  /*0220*/  IADD3 R17, PT, PT, R12, R0, RZ ;  /* 0x000000000c117210 */ /* 0x000fe40007ffe0ff */
[----:B------:R-:W-:Y:S02]  /*0230*/  LOP3.LUT R6, R6, 0xfffffff0, RZ, 0xc0, !PT ;  /* 0xfffffff006067812 */ /* 0x000fe400078ec0ff */
[----:B------:R-:W-:Y:S02]  /*0240*/  MOV R16, RZ ;  /* 0x000000ff00107202 */ /* 0x000fe40000000f00 */
[----:B------:R-:W-:-:S07]  /*0250*/  IADD3 R18, PT, PT, -R6, RZ, RZ ;  /* 0x000000ff06127210 */ /* 0x000fce0007ffe1ff */
.L_x_7:
[----:B------:R-:W2:Y:S08]  /*0260*/  LDC.64 R8, c[0x0][0x388] ;  /* 0x0000e200ff087b82 */ /* 0x000eb00000000a00 */
[----:B------:R-:W3:Y:S01]  /*0270*/  LDC.64 R6, c[0x0][0x390] ;  /* 0x0000e400ff067b82 */ /* 0x000ee20000000a00 */
[----:B--2---:R-:W-:-:S05]  /*0280*/  IMAD.WIDE R8, R17, 0x4, R8 ;  /* 0x0000000411087825 */ /* 0x004fca00078e0208 */
[----:B------:R-:W2:Y:S01]  /*0290*/  LDG.E R23, desc[UR6][R8.64] ;  /* 0x0000000608177981 */ /* 0x000ea2000c1e1900 */
[----:B---3--:R-:W-:-:S03]  /*02a0*/  IMAD.WIDE R6, R19, 0x4, R6 ;  /* 0x0000000413067825 */ /* 0x008fc600078e0206 */
[----:B------:R-:W3:Y:S04]  /*02b0*/  LDG.E R25, desc[UR6][R8.64+0x4] ;  /* 0x0000040608197981 */ /* 0x000ee8000c1e1900 */
[----:B------:R-:W2:Y:S04]  /*02c0*/  LDG.E R22, desc[UR6][R6.64] ;  /* 0x0000000606167981 */ /* 0x000ea8000c1e1900 */
[----:B------:R-:W3:Y:S04]  /*02d0*/  LDG.E R24, desc[UR6][R6.64+-0x4] ;  /* 0xfffffc0606187981 */ /* 0x000ee8000c1e1900 */
[----:B------:R-:W4:Y:S04]  /*02e0*/  LDG.E R20, desc[UR6][R8.64+0x8] ;  /* 0x0000080608147981 */ /* 0x000f28000c1e1900 */
[----:B------:R-:W4:Y:S04]  /*02f0*/  LDG.E R21, desc[UR6][R6.64+-0x8] ;  /* 0xfffff80606157981 */ /* 0x000f28000c1e1900 */
[----:B------:R-:W5:Y:S04]  /*0300*/  LDG.E R26, desc[UR6][R8.64+0x3c] ;  /* 0x00003c06081a7981 */ /* 0x000f68000c1e1900 */
[----:B------:R-:W5:Y:S01]  /*0310*/  LDG.E R28, desc[UR6][R6.64+-0x3c] ;  /* 0xffffc406061c7981 */ /* 0x000f62000c1e1900 */
[----:B--2---:R-:W-:-:S03]  /*0320*/  FFMA R22, R23, R22, R16 ;  /* 0x0000001617167223 */ /* 0x004fc60000000010 */
[----:B------:R-:W2:Y:S04]  /*0330*/  LDG.E R23, desc[UR6][R8.64+0xc] ;  /* 0x00000c0608177981 */ /* 0x000ea8000c1e1900 */
[----:B------:R-:W2:Y:S01]  /*0340*/  LDG.E R16, desc[UR6][R6.64+-0xc] ;  /* 0xfffff40606107981 */ /* 0x000ea2000c1e1900 */
[----:B---3--:R-:W-:-:S03]  /*0350*/  FFMA R27, R25, R24, R22 ;  /* 0x00000018191b7223 */ /* 0x008fc60000000016 */
[----:B------:R-:W3:Y:S04]  /*0360*/  LDG.E R22, desc[UR6][R8.64+0x10] ;  /* 0x0000100608167981 */ /* 0x000ee8000c1e1900 */
[----:B------:R-:W3:Y:S01]  /*0370*/  LDG.E R25, desc[UR6][R6.64+-0x10] ;  /* 0xfffff00606197981 */ /* 0x000ee2000c1e1900 */
[----:B----4-:R-:W-:-:S03]  /*0380*/  FFMA R24, R20, R21, R27 ;  /* 0x0000001514187223 */ /* 0x010fc6000000001b */
[----:B------:R-:W4:Y:S04]  /*0390*/  LDG.E R20, desc[UR6][R8.64+0x14] ;  /* 0x0000140608147981 */ /* 0x000f28000c1e1900 */
[----:B------:R-:W4:Y:S01]  /*03a0*/  LDG.E R21, desc[UR6][R6.64+-0x14] ;  /* 0xffffec0606157981 */ /* 0x000f22000c1e1900 */
        /* <DEDUP_REMOVED lines=17> */
[----:B------:R-:W4:Y:S04]  /*04c0*/  LDG.E R21, desc[UR6][R6.64+-0x2c] ;  /* 0xffffd40606157981 */ /* 0x000f28000c1e1900 */
[----:B------:R-:W5:Y:S01]  /*04d0*/  LDG.E R27, desc[UR6][R6.64+-0x38] ;  /* 0xffffc806061b7981 */ /* 0x000f62000c1e1900 */
[----:B--2---:R-:W-:-:S03]  /*04e0*/  FFMA R24, R23, R24, R20 ;  /* 0x0000001817187223 */ /* 0x004fc60000000014 */
[----:B------:R-:W2:Y:S04]  /*04f0*/  LDG.E R20, desc[UR6][R8.64+0x30] ;  /* 0x0000300608147981 */ /* 0x000ea8000c1e1900 */
[----:B------:R-:W2:Y:S01]  /*0500*/  LDG.E R23, desc[UR6][R6.64+-0x30] ;  /* 0xffffd00606177981 */ /* 0x000ea2000c1e1900 */
[----:B---3--:R-:W-:-:S03]  /*0510*/  FFMA R29, R25, R22, R24 ;  /* 0x00000016191d7223 */ /* 0x008fc60000000018 */
[----:B------:R-:W3:Y:S04]  /*0520*/  LDG.E R24, desc[UR6][R8.64+0x34] ;  /* 0x0000340608187981 */ /* 0x000ee8000c1e1900 */
[----:B------:R-:W3:Y:S04]  /*0530*/  LDG.E R25, desc[UR6][R6.64+-0x34] ;  /* 0xffffcc0606197981 */ /* 0x000ee8000c1e1900 */
[----:B------:R-:W5:Y:S01]  /*0540*/  LDG.E R22, desc[UR6][R8.64+0x38] ;  /* 0x0000380608167981 */ /* 0x000f62000c1e1900 */
[----:B------:R-:W-:Y:S01]  /*0550*/  IADD3 R18, PT, PT, R18, 0x10, RZ ;  /* 0x0000001012127810 */ /* 0x000fe20007ffe0ff */
[----:B----4-:R-:W-:-:S03]  /*0560*/  FFMA R21, R16, R21, R29 ;  /* 0x0000001510157223 */ /* 0x010fc6000000001d */
[----:B------:R-:W-:Y:S02]  /*0570*/  ISETP.NE.AND P2, PT, R18, RZ, PT ;  /* 0x000000ff1200720c */ /* 0x000fe40003f45270 */
[----:B------:R-:W-:Y:S02]  /*0580*/  IADD3 R10, PT, PT, R10, 0x10, RZ ;  /* 0x000000100a0a7810 */ /* 0x000fe40007ffe0ff */
[----:B------:R-:W-:Y:S02]  /*0590*/  IADD3 R17, PT, PT, R17, 0x10, RZ ;  /* 0x0000001011117810 */ /* 0x000fe40007ffe0ff */
[----:B------:R-:W-:Y:S01]  /*05a0*/  IADD3 R19, PT, PT, R19, -0x10, RZ ;  /* 0xfffffff013137810 */ /* 0x000fe20007ffe0ff */
[----:B--2---:R-:W-:-:S04]  /*05b0*/  FFMA R21, R20, R23, R21 ;  /* 0x0000001714157223 */ /* 0x004fc80000000015 */
[----:B---3--:R-:W-:-:S04]  /*05c0*/  FFMA R21, R24, R25, R21 ;  /* 0x0000001918157223 */ /* 0x008fc80000000015 */
[----:B-----5:R-:W-:-:S04]  /*05d0*/  FFMA R21, R22, R27, R21 ;  /* 0x0000001b16157223 */ /* 0x020fc80000000015 */
[----:B------:R-:W-:Y:S01]  /*05e0*/  FFMA R16, R26, R28, R21 ;  /* 0x0000001c1a107223 */ /* 0x000fe20000000015 */
[----:B------:R-:W-:Y:S06]  /*05f0*/  @P2 BRA `(.L_x_7) ;  /* 0xfffffffc00182947 */ /* 0x000fec000383ffff */
.L_x_6:
[----:B------:R-:W-:Y:S01]  /*0600*/  IADD3 R17, PT, PT, R0, R13, R12 ;  /* 0x0000000d00117210 */ /* 0x000fe20007ffe00c */
[----:B------:R-:W-:Y:S06]  /*0610*/  @!P0 BRA `(.L_x_8) ;  /* 0x00000000007c8947 */ /* 0x000fec0003800000 */
[----:B------:R-:W2:Y:S01]  /*0620*/  LDC.64 R6, c[0x0][0x388] ;  /* 0x0000e200ff067b82 */ /* 0x000ea20000000a00 */
[----:B------:R-:W-:Y:S02]  /*0630*/  IADD3 R19, PT, PT, R17, R10, RZ ;  /* 0x0000000a11137210 */ /* 0x000fe40007ffe0ff */
[----:B------:R-:W-:-:S05]  /*0640*/  IADD3 R21, PT, PT, -R10, R13, RZ ;  /* 0x0000000d0a157210 */ /* 0x000fca0007ffe1ff */
[----:B------:R-:W3:Y:S01]  /*0650*/  LDC.64 R8, c[0x0][0x390] ;  /* 0x0000e400ff087b82 */ /* 0x000ee20000000a00 */
[----:B--2---:R-:W-:-:S05]  /*0660*/  IMAD.WIDE R6, R19, 0x4, R6 ;  /* 0x0000000413067825 */ /* 0x004fca00078e0206 */
[----:B------:R-:W2:Y:S01]  /*0670*/  LDG.E R23, desc[UR6][R6.64+0x4] ;  /* 0x0000040606177981 */ /* 0x000ea2000c1e1900 */
[----:B---3--:R-:W-:-:S03]  /*0680*/  IMAD.WIDE R8, R21, 0x4, R8 ;  /* 0x0000000415087825 */ /* 0x008fc600078e0208 */
[----:B------:R-:W3:Y:S04]  /*0690*/  LDG.E R18, desc[UR6][R6.64+0x8] ;  /* 0x0000080606127981 */ /* 0x000ee8000c1e1900 */
[----:B------:R-:W4:Y:S04]  /*06a0*/  LDG.E R21, desc[UR6][R6.64] ;  /* 0x0000000606157981 */ /* 0x000f28000c1e1900 */
[----:B------:R-:W4:Y:S04]  /*06b0*/  LDG.E R20, desc[UR6][R8.64] ;  /* 0x0000000608147981 */ /* 0x000f28000c1e1900 */
[----:B------:R-:W2:Y:S04]  /*06c0*/  LDG.E R22, desc[UR6][R8.64+-0x4] ;  /* 0xfffffc0608167981 */ /* 0x000ea8000c1e1900 */
[----:B------:R-:W3:Y:S04]  /*06d0*/  LDG.E R19, desc[UR6][R8.64+-0x8] ;  /* 0xfffff80608137981 */ /* 0x000ee8000c1e1900 */
[----:B------:R-:W5:Y:S04]  /*06e0*/  LDG.E R24, desc[UR6][R8.64+-0x10] ;  /* 0xfffff00608187981 */ /* 0x000f68000c1e1900 */
[----:B------:R-:W5:Y:S04]  /*06f0*/  LDG.E R29, desc[UR6][R8.64+-0x14] ;  /* 0xffffec06081d7981 */ /* 0x000f68000c1e1900 */
[----:B------:R-:W5:Y:S04]  /*0700*/  LDG.E R27, desc[UR6][R8.64+-0x18] ;  /* 0xffffe806081b7981 */ /* 0x000f68000c1e1900 */
[----:B------:R-:W5:Y:S04]  /*0710*/  LDG.E R25, desc[UR6][R6.64+0x1c] ;  /* 0x00001c0606197981 */ /* 0x000f68000c1e1900 */
[----:B------:R-:W5:Y:S01]  /*0720*/  LDG.E R26, desc[UR6][R8.64+-0x1c] ;  /* 0xffffe406081a7981 */ /* 0x000f62000c1e1900 */
[----:B----4-:R-:W-:-:S03]  /*0730*/  FFMA R20, R21, R20, R16 ;  /* 0x0000001415147223 */ /* 0x010fc60000000010 */
[----:B------:R-:W4:Y:S04]  /*0740*/  LDG.E R16, desc[UR6][R6.64+0xc] ;  /* 0x00000c0606107981 */ /* 0x000f28000c1e1900 */
[----:B------:R-:W4:Y:S01]  /*0750*/  LDG.E R21, desc[UR6][R8.64+-0xc] ;  /* 0xfffff40608157981 */ /* 0x000f22000c1e1900 */
[----:B--2---:R-:W-:-:S03]  /*0760*/  FFMA R28, R23, R22, R20 ;  /* 0x00000016171c7223 */ /* 0x004fc60000000014 */
[----:B------:R-:W5:Y:S04]  /*0770*/  LDG.E R23, desc[UR6][R6.64+0x10] ;  /* 0x0000100606177981 */ /* 0x000f68000c1e1900 */
[----:B------:R-:W2:Y:S04]  /*0780*/  LDG.E R22, desc[UR6][R6.64+0x14] ;  /* 0x0000140606167981 */ /* 0x000ea8000c1e1900 */
[----:B------:R-:W2:Y:S01]  /*0790*/  LDG.E R20, desc[UR6][R6.64+0x18] ;  /* 0x0000180606147981 */ /* 0x000ea2000c1e1900 */
[----:B---3--:R-:W-:Y:S01]  /*07a0*/  FFMA R19, R18, R19, R28 ;  /* 0x0000001312137223 */ /* 0x008fe2000000001c */
[----:B------:R-:W-:-:S03]  /*07b0*/  IADD3 R10, PT, PT, R10, 0x8, RZ ;  /* 0x000000080a0a7810 */ /* 0x000fc60007ffe0ff */
[----:B----4-:R-:W-:-:S04]  /*07c0*/  FFMA R16, R16, R21, R19 ;  /* 0x0000001510107223 */ /* 0x010fc80000000013 */
[----:B-----5:R-:W-:-:S04]  /*07d0*/  FFMA R23, R23, R24, R16 ;  /* 0x0000001817177223 */ /* 0x020fc80000000010 */
[----:B--2---:R-:W-:-:S04]  /*07e0*/  FFMA R23, R22, R29, R23 ;  /* 0x0000001d16177223 */ /* 0x004fc80000000017 */
[----:B------:R-:W-:-:S04]  /*07f0*/  FFMA R20, R20, R27, R23 ;  /* 0x0000001b14147223 */ /* 0x000fc80000000017 */
[----:B------:R-:W-:-:S07]  /*0800*/  FFMA R16, R25, R26, R20 ;  /* 0x0000001a19107223 */ /* 0x000fce0000000014 */
.L_x_8:
[----:B------:R-:W-:Y:S02]  /*0810*/  @P1 IADD3 R7, PT, PT, R17, R10, RZ ;  /* 0x0000000a11071210 */ /* 0x000fe40007ffe0ff */
[----:B------:R-:W-:-:S03]  /*0820*/  @P1 IADD3 R9, PT, PT, -R10, R13, RZ ;  /* 0x0000000d0a091210 */ /* 0x000fc60007ffe1ff */
[----:B0-----:R-:W-:-:S04]  /*0830*/  @P1 IMAD.WIDE R6, R7, 0x4, R4 ;  /* 0x0000000407061825 */ /* 0x001fc800078e0204 */
[--C-:B-1----:R-:W-:Y:S01]  /*0840*/  @P1 IMAD.WIDE R8, R9, 0x4, R2.reuse ;  /* 0x0000000409081825 */ /* 0x102fe200078e0202 */
[----:B------:R-:W2:Y:S04]  /*0850*/  @P1 LDG.E R17, desc[UR6][R6.64] ;  /* 0x0000000606111981 */ /* 0x000ea8000c1e1900 */
[----:B------:R-:W2:Y:S04]  /*0860*/  @P1 LDG.E R18, desc[UR6][R8.64] ;  /* 0x0000000608121981 */ /* 0x000ea8000c1e1900 */
[----:B------:R-:W3:Y:S04]  /*0870*/  @P1 LDG.E R20, desc[UR6][R6.64+0x4] ;  /* 0x0000040606141981 */ /* 0x000ee8000c1e1900 */
[----:B------:R-:W3:Y:S04]  /*0880*/  @P1 LDG.E R19, desc[UR6][R8.64+-0x4] ;  /* 0xfffffc0608131981 */ /* 0x000ee8000c1e1900 */
[----:B------:R-:W4:Y:S04]  /*0890*/  @P1 LDG.E R22, desc[UR6][R6.64+0x8] ;  /* 0x0000080606161981 */ /* 0x000f28000c1e1900 */
[----:B------:R-:W4:Y:S04]  /*08a0*/  @P1 LDG.E R21, desc[UR6][R8.64+-0x8] ;  /* 0xfffff80608151981 */ /* 0x000f28000c1e1900 */
[----:B------:R-:W5:Y:S04]  /*08b0*/  @P1 LDG.E R24, desc[UR6][R6.64+0xc] ;  /* 0x00000c0606181981 */ /* 0x000f68000c1e1900 */
[----:B------:R-:W5:Y:S01]  /*08c0*/  @P1 LDG.E R23, desc[UR6][R8.64+-0xc] ;  /* 0xfffff40608171981 */ /* 0x000f62000c1e1900 */
[----:B------:R-:W0:Y:S01]  /*08d0*/  LDCU.U16 UR5, c[0x0][0x3a0] ;  /* 0x00007400ff0577ac */ /* 0x000e220008000400 */
[----:B------:R-:W-:Y:S01]  /*08e0*/  @P1 IADD3 R10, PT, PT, R10, 0x4, RZ ;  /* 0x000000040a0a1810 */ /* 0x000fe20007ffe0ff */
[----:B------:R-:W-:-:S03]  /*08f0*/  IMAD.WIDE R2, R13, 0x4, R2 ;  /* 0x000000040d027825 */ /* 0x000fc600078e0202 */
[----:B------:R-:W-:-:S04]  /*0900*/  IADD3 R15, PT, PT, R15, R13, R10 ;  /* 0x0000000d0f0f7210 */ /* 0x000fc80007ffe00a */
[----:B------:R-:W-:Y:S01]  /*0910*/  IADD3 R15, PT, PT, R0, UR4, R15 ;  /* 0x00000004000f7c10 */ /* 0x000fe2000fffe00f */
[----:B0-----:R-:W-:-:S04]  /*0920*/  USHF.L.U32 UR5, UR5, 0x1, URZ ;  /* 0x0000000105057899 */ /* 0x001fc800080006ff */
[----:B------:R-:W-:-:S04]  /*0930*/  ULOP3.LUT UR5, UR5, 0x2, URZ, 0xe2, !UPT ;  /* 0x0000000205057892 */ /* 0x000fc8000f8ee2ff */
[----:B------:R-:W-:Y:S01]  /*0940*/  UIADD3 UR5, UPT, UPT, -UR5, URZ, URZ ;  /* 0x000000ff05057290 */ /* 0x000fe2000fffe1ff */
[----:B--2---:R-:W-:-:S04]  /*0950*/  @P1 FFMA R17, R17, R18, R16 ;  /* 0x0000001211111223 */ /* 0x004fc80000000010 */
[----:B---3--:R-:W-:-:S04]  /*0960*/  @P1 FFMA R17, R20, R19, R17 ;  /* 0x0000001314111223 */ /* 0x008fc80000000011 */
[----:B----4-:R-:W-:-:S04]  /*0970*/  @P1 FFMA R17, R22, R21, R17 ;  /* 0x0000001516111223 */ /* 0x010fc80000000011 */
[----:B-----5:R-:W-:-:S07]  /*0980*/  @P1 FFMA R16, R24, R23, R17 ;  /* 0x0000001718101223 */ /* 0x020fce0000000011 */
.L_x_9:
[----:B------:R-:W-:-:S04]  /*0990*/  IMAD.WIDE R6, R10, 0x4, RZ ;  /* 0x000000040a067825 */ /* 0x000fc800078e02ff */
[----:B------:R-:W-:Y:S01]  /*09a0*/  IMAD.WIDE R8, R15, 0x4, R4 ;  /* 0x000000040f087825 */ /* 0x000fe200078e0204 */
[----:B------:R-:W-:-:S04]  /*09b0*/  IADD3 R6, P0, PT, R2, -R6, RZ ;  /* 0x8000000602067210 */ /* 0x000fc80007f1e0ff */
[----:B------:R-:W-:Y:S01]  /*09c0*/  IADD3.X R7, PT, PT, R3, ~R7, RZ, P0, !PT ;  /* 0x8000000703077210 */ /* 0x000fe200007fe4ff */
[----:B------:R-:W2:Y:S04]  /*09d0*/  LDG.E R9, desc[UR6][R8.64] ;  /* 0x0000000608097981 */ /* 0x000ea8000c1e1900 */
[----:B------:R-:W2:Y:S01]  /*09e0*/  LDG.E R6, desc[UR6][R6.64] ;  /* 0x0000000606067981 */ /* 0x000ea2000c1e1900 */
[----:B------:R-:W-:Y:S01]  /*09f0*/  UIADD3 UR5, UPT, UPT, UR5, 0x1, URZ ;  /* 0x0000000105057890 */ /* 0x000fe2000fffe0ff */
[----:B------:R-:W-:Y:S02]  /*0a00*/  IADD3 R10, PT, PT, R10, 0x1, RZ ;  /* 0x000000010a0a7810 */ /* 0x000fe40007ffe0ff */
[----:B------:R-:W-:Y:S01]  /*0a10*/  IADD3 R15, PT, PT, R15, 0x1, RZ ;  /* 0x000000010f0f7810 */ /* 0x000fe20007ffe0ff */
[----:B------:R-:W-:Y:S01]  /*0a20*/  UISETP.NE.AND UP0, UPT, UR5, 0x1, UPT ;  /* 0x000000010500788c */ /* 0x000fe2000bf05270 */
[----:B--2---:R-:W-:-:S08]  /*0a30*/  FFMA R16, R9, R6, R16 ;  /* 0x0000000609107223 */ /* 0x004fd00000000010 */
[----:B------:R-:W-:Y:S05]  /*0a40*/  BRA.U UP0, `(.L_x_9) ;  /* 0xfffffffd00d07547 */ /* 0x000fea000b83ffff */
.L_x_5:
[----:B------:R-:W0:Y:S01]  /*0a50*/  LDC.64 R2, c[0x0][0x380] ;  /* 0x0000e000ff027b82 */ /* 0x000e220000000a00 */
[-C--:B------:R-:W-:Y:S02]  /*0a60*/  IADD3 R12, PT, PT, R12, R13.reuse, RZ ;  /* 0x0000000d0c0c7210 */ /* 0x080fe40007ffe0ff */
[----:B------:R-:W-:-:S05]  /*0a70*/  IADD3 R13, PT, PT, R14, R13, RZ ;  /* 0x0000000d0e0d7210 */ /* 0x000fca0007ffe0ff */
[----:B------:R-:W-:-:S04]  /*0a80*/  IMAD R11, R13, R11, R12 ;  /* 0x0000000b0d0b7224 */ /* 0x000fc800078e020c */
[----:B0-----:R-:W-:-:S05]  /*0a90*/  IMAD.WIDE R2, R11, 0x4, R2 ;  /* 0x000000040b027825 */ /* 0x001fca00078e0202 */
[----:B------:R-:W-:Y:S01]  /*0aa0*/  STG.E desc[UR6][R2.64], R16 ;  /* 0x0000001002007986 */ /* 0x000fe2000c101906 */
[----:B------:R-:W-:Y:S05]  /*0ab0*/  EXIT ;  /* 0x000000000000794d */ /* 0x000fea0003800000 */
.L_x_10:
        /* <DEDUP_REMOVED lines=12> */
.L_x_12:


//--------------------- .nv.shared.reserved.0     --------------------------
	.section	.nv.shared.reserved.0,"aw",@nobits
	.weak		__nv_reservedSMEM_offset_0_alias
	.size		__nv_reservedSMEM_offset_0_alias, 0, 64
	.other		__nv_reservedSMEM_offset_0_alias,@"STO_CUDA_RESERVED_SHARED STV_DEFAULT"
__nv_reservedSMEM_offset_0_alias:
	.zero		0
	.zero		64


//--------------------- .nv.constant0._Z20convolutionColumnGPUPfS_S_iii --------------------------
	.section	.nv.constant0._Z20convolutionColumnGPUPfS_S_iii,"a",@progbits
	.sectionflags	@""
	.align	4
.nv.constant0._Z20convolutionColumnGPUPfS_S_iii:
	.zero		932


//--------------------- .nv.constant0._Z17convolutionRowGPUPfS_S_iii --------------------------
	.section	.nv.constant0._Z17convolutionRowGPUPfS_S_iii,"a",@progbits
	.sectionflags	@""
	.align	4
.nv.constant0._Z17convolutionRowGPUPfS_S_iii:
	.zero		932


//--------------------- SYMBOLS --------------------------

	.type		.nv.reservedSmem.offset0,@object
	.size		.nv.reservedSmem.offset0,0x4
